//
// Generated by NVIDIA NVVM Compiler
//
// Compiler Build ID: CL-36424714
// Cuda compilation tools, release 13.0, V13.0.88
// Based on NVVM 20.0.0
//

.version 9.0
.target sm_100
.address_size 64

	// .globl	_Z6matAddPiS_S_

.visible .entry _Z6matAddPiS_S_(
	.param .u64 .ptr .align 1 _Z6matAddPiS_S__param_0,
	.param .u64 .ptr .align 1 _Z6matAddPiS_S__param_1,
	.param .u64 .ptr .align 1 _Z6matAddPiS_S__param_2
)
{
	.reg .pred 	%p<2>;
	.reg .b32 	%r<10>;
	.reg .b64 	%rd<11>;

	ld.param.u64 	%rd1, [_Z6matAddPiS_S__param_0];
	ld.param.u64 	%rd2, [_Z6matAddPiS_S__param_1];
	ld.param.u64 	%rd3, [_Z6matAddPiS_S__param_2];
	mov.u32 	%r1, %tid.x;
	mov.u32 	%r2, %tid.y;
	or.b32  	%r3, %r1, %r2;
	and.b32  	%r4, %r3, 1020;
	setp.ne.s32 	%p1, %r4, 0;
	@%p1 bra 	$L__BB0_2;
	cvta.to.global.u64 	%rd4, %rd1;
	cvta.to.global.u64 	%rd5, %rd2;
	cvta.to.global.u64 	%rd6, %rd3;
	shl.b32 	%r5, %r1, 2;
	add.s32 	%r6, %r5, %r2;
	mul.wide.u32 	%rd7, %r6, 4;
	add.s64 	%rd8, %rd4, %rd7;
	ld.global.u32 	%r7, [%rd8];
	add.s64 	%rd9, %rd5, %rd7;
	ld.global.u32 	%r8, [%rd9];
	add.s32 	%r9, %r8, %r7;
	add.s64 	%rd10, %rd6, %rd7;
	st.global.u32 	[%rd10], %r9;
$L__BB0_2:
	ret;

}


// ===== COMPILED SASS (sm_100) =====

	.target	sm_100

	.elftype	@"ET_EXEC"


//--------------------- .note.nv.tkinfo           --------------------------
	.section	.note.nv.tkinfo,"",@"SHT_NOTE"
	.sectionflags	@"SHF_NOTE_NV_TKINFO"
	.tkinfo
        /*0018*/ 	.word	0x00000002
        /*0030*/ 	.string	""
        /*0030*/ 	.string	"ptxas"
        /*0030*/ 	.string	"Cuda compilation tools, release 13.0, V13.0.88"
        /*0030*/ 	.string	"Build cuda_13.0.r13.0/compiler.36424714_0"
        /*0030*/ 	.string	"-arch sm_100 -m 64 "



//--------------------- .note.nv.cuinfo           --------------------------
	.section	.note.nv.cuinfo,"",@"SHT_NOTE"
	.sectionflags	@"SHF_NOTE_NV_CUINFO"
        /*0018*/ 	.short	0x0002
        /*001a*/ 	.short	0x0064
        /*001c*/ 	.short	0x0082
	.zero		2


//--------------------- .nv.info                  --------------------------
	.section	.nv.info,"",@"SHT_CUDA_INFO"
	.align	4


	//----- nvinfo : EIATTR_REGCOUNT
	.align		4
        /*0000*/ 	.byte	0x04, 0x2f
        /*0002*/ 	.short	(.L_1 - .L_0)
	.align		4
.L_0:
        /*0004*/ 	.word	index@(_Z6matAddPiS_S_)
        /*0008*/ 	.word	0x0000000c


	//----- nvinfo : EIATTR_FRAME_SIZE
	.align		4
.L_1:
        /*000c*/ 	.byte	0x04, 0x11
        /*000e*/ 	.short	(.L_3 - .L_2)
	.align		4
.L_2:
        /*0010*/ 	.word	index@(_Z6matAddPiS_S_)
        /*0014*/ 	.word	0x00000000


	//----- nvinfo : EIATTR_MIN_STACK_SIZE
	.align		4
.L_3:
        /*0018*/ 	.byte	0x04, 0x12
        /*001a*/ 	.short	(.L_5 - .L_4)
	.align		4
.L_4:
        /*001c*/ 	.word	index@(_Z6matAddPiS_S_)
        /*0020*/ 	.word	0x00000000
.L_5:


//--------------------- .nv.compat                --------------------------
	.section	.nv.compat,"",@"SHT_CUDA_COMPAT_INFO"
	.align	4
        /*0000*/ 	.byte	0x02, 0x09, 0x00, 0x00, 0x02, 0x02, 0x01, 0x00, 0x02, 0x05, 0x05, 0x00, 0x03, 0x07, 0x01, 0x01
        /*0010*/ 	.byte	0x02, 0x03, 0x00, 0x00, 0x02, 0x06, 0x01, 0x00, 0x04, 0x0b, 0x08, 0x00, 0x09, 0x00, 0x00, 0x00
        /*0020*/ 	.byte	0x00, 0x00, 0x00, 0x00


//--------------------- .nv.info._Z6matAddPiS_S_  --------------------------
	.section	.nv.info._Z6matAddPiS_S_,"",@"SHT_CUDA_INFO"
	.sectionflags	@""
	.align	4


	//----- nvinfo : EIATTR_CUDA_API_VERSION
	.align		4
        /*0000*/ 	.byte	0x04, 0x37
        /*0002*/ 	.short	(.L_7 - .L_6)
.L_6:
        /*0004*/ 	.word	0x00000082


	//----- nvinfo : EIATTR_KPARAM_INFO
	.align		4
.L_7:
        /*0008*/ 	.byte	0x04, 0x17
        /*000a*/ 	.short	(.L_9 - .L_8)
.L_8:
        /*000c*/ 	.word	0x00000000
        /*0010*/ 	.short	0x0002
        /*0012*/ 	.short	0x0010
        /*0014*/ 	.byte	0x00, 0xf5, 0x21, 0x00


	//----- nvinfo : EIATTR_KPARAM_INFO
	.align		4
.L_9:
        /*0018*/ 	.byte	0x04, 0x17
        /*001a*/ 	.short	(.L_11 - .L_10)
.L_10:
        /*001c*/ 	.word	0x00000000
        /*0020*/ 	.short	0x0001
        /*0022*/ 	.short	0x0008
        /*0024*/ 	.byte	0x00, 0xf5, 0x21, 0x00


	//----- nvinfo : EIATTR_KPARAM_INFO
	.align		4
.L_11:
        /*0028*/ 	.byte	0x04, 0x17
        /*002a*/ 	.short	(.L_13 - .L_12)
.L_12:
        /*002c*/ 	.word	0x00000000
        /*0030*/ 	.short	0x0000
        /*0032*/ 	.short	0x0000
        /*0034*/ 	.byte	0x00, 0xf5, 0x21, 0x00


	//----- nvinfo : EIATTR_SPARSE_MMA_MASK
	.align		4
.L_13:
        /*0038*/ 	.byte	0x03, 0x50
        /*003a*/ 	.short	0x0000


	//----- nvinfo : EIATTR_MAXREG_COUNT
	.align		4
        /*003c*/ 	.byte	0x03, 0x1b
        /*003e*/ 	.short	0x00ff


	//----- nvinfo : EIATTR_MERCURY_ISA_VERSION
	.align		4
        /*0040*/ 	.byte	0x03, 0x5f
        /*0042*/ 	.short	0x0101


	//----- nvinfo : EIATTR_VRC_CTA_INIT_COUNT
	.align		4
        /*0044*/ 	.byte	0x02, 0x4a
	.zero		1
	.zero		1


	//----- nvinfo : EIATTR_EXIT_INSTR_OFFSETS
	.align		4
        /*0048*/ 	.byte	0x04, 0x1c
        /*004a*/ 	.short	(.L_15 - .L_14)


	//   ....[0]....
.L_14:
        /*004c*/ 	.word	0x00000040


	//   ....[1]....
        /*0050*/ 	.word	0x00000110


	//----- nvinfo : EIATTR_CBANK_PARAM_SIZE
	.align		4
.L_15:
        /*0054*/ 	.byte	0x03, 0x19
        /*0056*/ 	.short	0x0018


	//----- nvinfo : EIATTR_PARAM_CBANK
	.align		4
        /*0058*/ 	.byte	0x04, 0x0a
        /*005a*/ 	.short	(.L_17 - .L_16)
	.align		4
.L_16:
        /*005c*/ 	.word	index@(.nv.constant0._Z6matAddPiS_S_)
        /*0060*/ 	.short	0x0380
        /*0062*/ 	.short	0x0018


	//----- nvinfo : EIATTR_SW_WAR
	.align		4
.L_17:
        /*0064*/ 	.byte	0x04, 0x36
        /*0066*/ 	.short	(.L_19 - .L_18)
.L_18:
        /*0068*/ 	.word	0x00000008
.L_19:


//--------------------- .nv.callgraph             --------------------------
	.section	.nv.callgraph,"",@"SHT_CUDA_CALLGRAPH"
	.align	4
	.sectionentsize	8
	.align		4
        /*0000*/ 	.word	0x00000000
	.align		4
        /*0004*/ 	.word	0xffffffff
	.align		4
        /*0008*/ 	.word	0x00000000
	.align		4
        /*000c*/ 	.word	0xfffffffe
	.align		4
        /*0010*/ 	.word	0x00000000
	.align		4
        /*0014*/ 	.word	0xfffffffd
	.align		4
        /*0018*/ 	.word	0x00000000
	.align		4
        /*001c*/ 	.word	0xfffffffc


//--------------------- .text._Z6matAddPiS_S_     --------------------------
	.section	.text._Z6matAddPiS_S_,"ax",@progbits
	.align	128
        .global         _Z6matAddPiS_S_
        .type           _Z6matAddPiS_S_,@function
        .size           _Z6matAddPiS_S_,(.L_x_1 - _Z6matAddPiS_S_)
        .other          _Z6matAddPiS_S_,@"STO_CUDA_ENTRY STV_DEFAULT"
_Z6matAddPiS_S_:
.text._Z6matAddPiS_S_:
[----:B------:R-:W-:Y:S01]  /*0000*/  LDC R1, c[0x0][0x37c] ;  /* 0x0000df00ff017b82 */ /* 0x000fe20000000800 */
[----:B------:R-:W0:Y:S01]  /*0010*/  S2R R9, SR_TID.X ;  /* 0x0000000000097919 */ /* 0x000e220000002100 */
[----:B------:R-:W0:Y:S02]  /*0020*/  S2R R0, SR_TID.Y ;  /* 0x0000000000007919 */ /* 0x000e240000002200 */
[----:B0-----:R-:W-:-:S13]  /*0030*/  LOP3.LUT P0, RZ, R9, 0x3fc, R0, 0xc8, !PT ;  /* 0x000003fc09ff7812 */ /* 0x001fda000780c800 */
[----:B------:R-:W-:Y:S05]  /*0040*/  @P0 EXIT ;  /* 0x000000000000094d */ /* 0x000fea0003800000 */
[----:B------:R-:W0:Y:S01]  /*0050*/  LDC.64 R2, c[0x0][0x380] ;  /* 0x0000e000ff027b82 */ /* 0x000e220000000a00 */
[----:B------:R-:W1:Y:S01]  /*0060*/  LDCU.64 UR4, c[0x0][0x358] ;  /* 0x00006b00ff0477ac */ /* 0x000e620008000a00 */
[----:B------:R-:W-:-:S06]  /*0070*/  LEA R9, R9, R0, 0x2 ;  /* 0x0000000009097211 */ /* 0x000fcc00078e10ff */
[----:B------:R-:W2:Y:S08]  /*0080*/  LDC.64 R4, c[0x0][0x388] ;  /* 0x0000e200ff047b82 */ /* 0x000eb00000000a00 */
[----:B------:R-:W3:Y:S01]  /*0090*/  LDC.64 R6, c[0x0][0x390] ;  /* 0x0000e400ff067b82 */ /* 0x000ee20000000a00 */
[----:B0-----:R-:W-:-:S06]  /*00a0*/  IMAD.WIDE.U32 R2, R9, 0x4, R2 ;  /* 0x0000000409027825 */ /* 0x001fcc00078e0002 */
[----:B-1----:R-:W4:Y:S01]  /*00b0*/  LDG.E R2, desc[UR4][R2.64] ;  /* 0x0000000402027981 */ /* 0x002f22000c1e1900 */
[----:B--2---:R-:W-:-:S06]  /*00c0*/  IMAD.WIDE.U32 R4, R9, 0x4, R4 ;  /* 0x0000000409047825 */ /* 0x004fcc00078e0004 */
[----:B------:R-:W4:Y:S01]  /*00d0*/  LDG.E R5, desc[UR4][R4.64] ;  /* 0x0000000404057981 */ /* 0x000f22000c1e1900 */
[----:B---3--:R-:W-:Y:S01]  /*00e0*/  IMAD.WIDE.U32 R6, R9, 0x4, R6 ;  /* 0x0000000409067825 */ /* 0x008fe200078e0006 */
[----:B----4-:R-:W-:-:S05]  /*00f0*/  IADD3 R9, PT, PT, R2, R5, RZ ;  /* 0x0000000502097210 */ /* 0x010fca0007ffe0ff */
[----:B------:R-:W-:Y:S01]  /*0100*/  STG.E desc[UR4][R6.64], R9 ;  /* 0x0000000906007986 */ /* 0x000fe2000c101904 */
[----:B------:R-:W-:Y:S05]  /*0110*/  EXIT ;  /* 0x000000000000794d */ /* 0x000fea0003800000 */
.L_x_0:
[----:B------:R-:W-:-:S00]  /*0120*/  BRA `(.L_x_0) ;  /* 0xfffffffc00fc7947 */ /* 0x000fc0000383ffff */
[----:B------:R-:W-:-:S00]  /*0130*/  NOP ;  /* 0x0000000000007918 */ /* 0x000fc00000000000 */
        /* <DEDUP_REMOVED lines=12> */
.L_x_1:


//--------------------- .nv.shared.reserved.0     --------------------------
	.section	.nv.shared.reserved.0,"aw",@nobits
	.weak		__nv_reservedSMEM_offset_0_alias
	.size		__nv_reservedSMEM_offset_0_alias, 0, 64
	.other		__nv_reservedSMEM_offset_0_alias,@"STO_CUDA_RESERVED_SHARED STV_DEFAULT"
__nv_reservedSMEM_offset_0_alias:
	.zero		0
	.zero		64


//--------------------- .nv.constant0._Z6matAddPiS_S_ --------------------------
	.section	.nv.constant0._Z6matAddPiS_S_,"a",@progbits
	.sectionflags	@""
	.align	4
.nv.constant0._Z6matAddPiS_S_:
	.zero		920


//--------------------- SYMBOLS --------------------------

	.type		.nv.reservedSmem.offset0,@object
	.size		.nv.reservedSmem.offset0,0x4
